	.headerflags	@"EF_CUDA_TEXMODE_UNIFIED EF_CUDA_64BIT_ADDRESS EF_CUDA_ACCELERATORS EF_CUDA_SM90 EF_CUDA_VIRTUAL_SM(EF_CUDA_SM90)"
	.elftype	@"ET_EXEC"


//--------------------- .nv.info                  --------------------------
	.section	.nv.info,"",@"SHT_CUDA_INFO"
	.align	4


	//----- nvinfo : EIATTR_REGCOUNT
	.align		4
        /*0000*/ 	.byte	0x04, 0x2f
        /*0002*/ 	.short	(.L_1 - .L_0)
	.align		4
.L_0:
        /*0004*/ 	.word	index@(triton_poi_fused_add_div_18)
        /*0008*/ 	.word	0x0000000e


	//----- nvinfo : EIATTR_MIN_STACK_SIZE
	.align		4
.L_1:
        /*000c*/ 	.byte	0x04, 0x12
        /*000e*/ 	.short	(.L_3 - .L_2)
	.align		4
.L_2:
        /*0010*/ 	.word	index@(triton_poi_fused_add_div_18)
        /*0014*/ 	.word	0x00000000


	//----- nvinfo : EIATTR_FRAME_SIZE
	.align		4
.L_3:
        /*0018*/ 	.byte	0x04, 0x11
        /*001a*/ 	.short	(.L_5 - .L_4)
	.align		4
.L_4:
        /*001c*/ 	.word	index@(triton_poi_fused_add_div_18)
        /*0020*/ 	.word	0x00000000


	//----- nvinfo : EIATTR_MIN_STACK_SIZE
	.align		4
.L_5:
        /*0024*/ 	.byte	0x04, 0x12
        /*0026*/ 	.short	(.L_7 - .L_6)
	.align		4
.L_6:
        /*0028*/ 	.word	index@(triton_poi_fused_add_div_18)
        /*002c*/ 	.word	0x00000000
.L_7:


//--------------------- .nv.info.triton_poi_fused_add_div_18 --------------------------
	.section	.nv.info.triton_poi_fused_add_div_18,"",@"SHT_CUDA_INFO"
	.sectionflags	@""
	.align	4


	//----- nvinfo : EIATTR_CUDA_API_VERSION
	.align		4
        /*0000*/ 	.byte	0x04, 0x37
        /*0002*/ 	.short	(.L_9 - .L_8)
.L_8:
        /*0004*/ 	.word	0x0000007c


	//----- nvinfo : EIATTR_KPARAM_INFO
	.align		4
.L_9:
        /*0008*/ 	.byte	0x04, 0x17
        /*000a*/ 	.short	(.L_11 - .L_10)
.L_10:
        /*000c*/ 	.word	0x00000000
        /*0010*/ 	.short	0x0003
        /*0012*/ 	.short	0x0018
        /*0014*/ 	.byte	0x00, 0xf0, 0x11, 0x00


	//----- nvinfo : EIATTR_KPARAM_INFO
	.align		4
.L_11:
        /*0018*/ 	.byte	0x04, 0x17
        /*001a*/ 	.short	(.L_13 - .L_12)
.L_12:
        /*001c*/ 	.word	0x00000000
        /*0020*/ 	.short	0x0002
        /*0022*/ 	.short	0x0010
        /*0024*/ 	.byte	0x00, 0xf4, 0x21, 0x00


	//----- nvinfo : EIATTR_KPARAM_INFO
	.align		4
.L_13:
        /*0028*/ 	.byte	0x04, 0x17
        /*002a*/ 	.short	(.L_15 - .L_14)
.L_14:
        /*002c*/ 	.word	0x00000000
        /*0030*/ 	.short	0x0001
        /*0032*/ 	.short	0x0008
        /*0034*/ 	.byte	0x00, 0xf4, 0x21, 0x00


	//----- nvinfo : EIATTR_KPARAM_INFO
	.align		4
.L_15:
        /*0038*/ 	.byte	0x04, 0x17
        /*003a*/ 	.short	(.L_17 - .L_16)
.L_16:
        /*003c*/ 	.word	0x00000000
        /*0040*/ 	.short	0x0000
        /*0042*/ 	.short	0x0000
        /*0044*/ 	.byte	0x00, 0xf4, 0x21, 0x00


	//----- nvinfo : EIATTR_SPARSE_MMA_MASK
	.align		4
.L_17:
        /*0048*/ 	.byte	0x03, 0x50
        /*004a*/ 	.short	0x0000


	//----- nvinfo : EIATTR_MAXREG_COUNT
	.align		4
        /*004c*/ 	.byte	0x03, 0x1b
        /*004e*/ 	.short	0x00ff


	//----- nvinfo : EIATTR_EXIT_INSTR_OFFSETS
	.align		4
        /*0050*/ 	.byte	0x04, 0x1c
        /*0052*/ 	.short	(.L_19 - .L_18)


	//   ....[0]....
.L_18:
        /*0054*/ 	.word	0x00000180


	//   ....[1]....
        /*0058*/ 	.word	0x000001b0


	//----- nvinfo : EIATTR_REQNTID
	.align		4
.L_19:
        /*005c*/ 	.byte	0x04, 0x10
        /*005e*/ 	.short	(.L_21 - .L_20)
.L_20:
        /*0060*/ 	.word	0x00000080
        /*0064*/ 	.word	0x00000001
        /*0068*/ 	.word	0x00000001


	//----- nvinfo : EIATTR_CBANK_PARAM_SIZE
	.align		4
.L_21:
        /*006c*/ 	.byte	0x03, 0x19
        /*006e*/ 	.short	0x001c


	//----- nvinfo : EIATTR_PARAM_CBANK
	.align		4
        /*0070*/ 	.byte	0x04, 0x0a
        /*0072*/ 	.short	(.L_23 - .L_22)
	.align		4
.L_22:
        /*0074*/ 	.word	index@(.nv.constant0.triton_poi_fused_add_div_18)
        /*0078*/ 	.short	0x0210
        /*007a*/ 	.short	0x001c


	//----- nvinfo : EIATTR_SW_WAR
	.align		4
.L_23:
        /*007c*/ 	.byte	0x04, 0x36
        /*007e*/ 	.short	(.L_25 - .L_24)
.L_24:
        /*0080*/ 	.word	0x00000008
.L_25:


//--------------------- .nv.callgraph             --------------------------
	.section	.nv.callgraph,"",@"SHT_CUDA_CALLGRAPH"
	.align	4
	.sectionentsize	8
	.align		4
        /*0000*/ 	.word	0x00000000
	.align		4
        /*0004*/ 	.word	0xffffffff
	.align		4
        /*0008*/ 	.word	0x00000000
	.align		4
        /*000c*/ 	.word	0xfffffffe
	.align		4
        /*0010*/ 	.word	0x00000000
	.align		4
        /*0014*/ 	.word	0xfffffffd
	.align		4
        /*0018*/ 	.word	0x00000000
	.align		4
        /*001c*/ 	.word	0xfffffffc


//--------------------- .text.triton_poi_fused_add_div_18 --------------------------
	.section	.text.triton_poi_fused_add_div_18,"ax",@progbits
	.align	128
        .global         triton_poi_fused_add_div_18
        .type           triton_poi_fused_add_div_18,@function
        .size           triton_poi_fused_add_div_18,(.L_x_1 - triton_poi_fused_add_div_18)
        .other          triton_poi_fused_add_div_18,@"STO_CUDA_ENTRY STV_DEFAULT"
triton_poi_fused_add_div_18:
.text.triton_poi_fused_add_div_18:
[----:B------:R-:W0:Y:S02]  /*0000*/  LDC R1, c[0x0][0x28] ;  /* 0x00000a00ff017b82 */ /* 0x000e240000000800 */
[----:B------:R-:W1:Y:S01]  /*0010*/  S2R R0, SR_TID.X ;  /* 0x0000000000007919 */ /* 0x000e620000002100 */
[----:B------:R-:W2:Y:S01]  /*0020*/  LDC.64 R4, c[0x0][0x218] ;  /* 0x00008600ff047b82 */ /* 0x000ea20000000a00 */
[----:B------:R-:W-:Y:S01]  /*0030*/  IMAD.MOV.U32 R11, RZ, RZ, RZ ;  /* 0x000000ffff0b7224 */ /* 0x000fe200078e00ff */
[----:B------:R-:W-:Y:S01]  /*0040*/  ULDC.64 UR4, c[0x0][0x208] ;  /* 0x0000820000047ab9 */ /* 0x000fe20000000a00 */
[----:B------:R-:W3:Y:S05]  /*0050*/  S2R R9, SR_CTAID.X ;  /* 0x0000000000097919 */ /* 0x000eea0000002500 */
[----:B------:R-:W4:Y:S01]  /*0060*/  LDC.64 R2, c[0x0][0x210] ;  /* 0x00008400ff027b82 */ /* 0x000f220000000a00 */
[----:B-1----:R-:W-:-:S05]  /*0070*/  LOP3.LUT R0, R0, 0x7f, RZ, 0xc0, !PT ;  /* 0x0000007f00007812 */ /* 0x002fca00078ec0ff */
[----:B---3--:R-:W-:-:S04]  /*0080*/  IMAD R9, R9, 0x80, R0 ;  /* 0x0000008009097824 */ /* 0x008fc800078e0200 */
[C---:B----4-:R-:W-:Y:S01]  /*0090*/  IMAD.WIDE R2, R9.reuse, 0x4, R2 ;  /* 0x0000000409027825 */ /* 0x050fe200078e0202 */
[----:B------:R-:W-:Y:S02]  /*00a0*/  SHF.R.S32.HI R0, RZ, 0x1f, R9 ;  /* 0x0000001fff007819 */ /* 0x000fe40000011409 */
[----:B------:R-:W-:Y:S02]  /*00b0*/  ISETP.GE.AND P0, PT, R9, 0x100, PT ;  /* 0x000001000900780c */ /* 0x000fe40003f06270 */
[----:B------:R-:W-:-:S05]  /*00c0*/  LEA.HI R0, R0, R9, RZ, 0x6 ;  /* 0x0000000900007211 */ /* 0x000fca00078f30ff */
[C---:B------:R-:W-:Y:S01]  /*00d0*/  IMAD.SHL.U32 R6, R0.reuse, 0x2, RZ ;  /* 0x0000000200067824 */ /* 0x040fe200078e00ff */
[----:B------:R-:W-:-:S04]  /*00e0*/  LOP3.LUT R0, R0, 0xffffffc0, RZ, 0xc0, !PT ;  /* 0xffffffc000007812 */ /* 0x000fc800078ec0ff */
[----:B------:R-:W-:-:S04]  /*00f0*/  LOP3.LUT R6, R6, 0xffffff80, RZ, 0xc0, !PT ;  /* 0xffffff8006067812 */ /* 0x000fc800078ec0ff */
[----:B------:R-:W-:Y:S01]  /*0100*/  IADD3 R7, R6, R9, -R0 ;  /* 0x0000000906077210 */ /* 0x000fe20007ffe800 */
[----:B------:R-:W-:-:S04]  /*0110*/  HFMA2.MMA R0, -RZ, RZ, 0, 0 ;  /* 0x00000000ff007435 */ /* 0x000fc800000001ff */
[----:B--2---:R-:W-:Y:S02]  /*0120*/  IMAD.WIDE R4, R7, 0x4, R4 ;  /* 0x0000000407047825 */ /* 0x004fe400078e0204 */
[----:B------:R-:W1:Y:S03]  /*0130*/  LDC.64 R6, c[0x0][0x220] ;  /* 0x00008800ff067b82 */ /* 0x000e660000000a00 */
[----:B------:R-:W2:Y:S04]  /*0140*/  @!P0 LDG.E R11, desc[UR4][R4.64] ;  /* 0x00000004040b8981 */ /* 0x000ea8000c1e1900 */
[----:B------:R-:W2:Y:S01]  /*0150*/  @!P0 LDG.E R0, desc[UR4][R2.64] ;  /* 0x0000000402008981 */ /* 0x000ea2000c1e1900 */
[----:B-1----:R-:W-:-:S04]  /*0160*/  IMAD.WIDE R6, R9, 0x4, R6 ;  /* 0x0000000409067825 */ /* 0x002fc800078e0206 */
[----:B--2---:R-:W-:Y:S01]  /*0170*/  FADD R0, R11, R0 ;  /* 0x000000000b007221 */ /* 0x004fe20000000000 */
[----:B------:R-:W-:Y:S06]  /*0180*/  @P0 EXIT ;  /* 0x000000000000094d */ /* 0x000fec0003800000 */
[----:B------:R-:W-:-:S05]  /*0190*/  FMUL R3, R0, 0.70710676908493041992 ;  /* 0x3f3504f300037820 */ /* 0x000fca0000400000 */
[----:B------:R-:W-:Y:S01]  /*01a0*/  STG.E desc[UR4][R6.64], R3 ;  /* 0x0000000306007986 */ /* 0x000fe2000c101904 */
[----:B------:R-:W-:Y:S05]  /*01b0*/  EXIT ;  /* 0x000000000000794d */ /* 0x000fea0003800000 */
.L_x_0:
[----:B------:R-:W-:-:S00]  /*01c0*/  BRA `(.L_x_0) ;  /* 0xfffffffc00fc7947 */ /* 0x000fc0000383ffff */
[----:B------:R-:W-:-:S00]  /*01d0*/  NOP ;  /* 0x0000000000007918 */ /* 0x000fc00000000000 */
        /* <DEDUP_REMOVED lines=10> */
.L_x_1:


//--------------------- .nv.constant0.triton_poi_fused_add_div_18 --------------------------
	.section	.nv.constant0.triton_poi_fused_add_div_18,"a",@progbits
	.sectionflags	@""
	.align	4
.nv.constant0.triton_poi_fused_add_div_18:
	.zero		556
